//
// Generated by NVIDIA NVVM Compiler
//
// Compiler Build ID: CL-36424714
// Cuda compilation tools, release 13.0, V13.0.88
// Based on NVVM 20.0.0
//

.version 9.0
.target sm_100
.address_size 64

	// .globl	_Z12matmul_tiledPfS_S_iiii
// _ZZ12matmul_tiledPfS_S_iiiiE2As has been demoted
// _ZZ12matmul_tiledPfS_S_iiiiE2Bs has been demoted

.visible .entry _Z12matmul_tiledPfS_S_iiii(
	.param .u64 .ptr .align 1 _Z12matmul_tiledPfS_S_iiii_param_0,
	.param .u64 .ptr .align 1 _Z12matmul_tiledPfS_S_iiii_param_1,
	.param .u64 .ptr .align 1 _Z12matmul_tiledPfS_S_iiii_param_2,
	.param .u32 _Z12matmul_tiledPfS_S_iiii_param_3,
	.param .u32 _Z12matmul_tiledPfS_S_iiii_param_4,
	.param .u32 _Z12matmul_tiledPfS_S_iiii_param_5,
	.param .u32 _Z12matmul_tiledPfS_S_iiii_param_6
)
{
	.reg .pred 	%p<38>;
	.reg .b32 	%r<76>;
	.reg .b32 	%f<119>;
	.reg .b64 	%rd<22>;
	// demoted variable
	.shared .align 4 .b8 _ZZ12matmul_tiledPfS_S_iiiiE2As[2048];
	// demoted variable
	.shared .align 4 .b8 _ZZ12matmul_tiledPfS_S_iiiiE2Bs[2048];
	ld.param.u64 	%rd4, [_Z12matmul_tiledPfS_S_iiii_param_0];
	ld.param.u64 	%rd5, [_Z12matmul_tiledPfS_S_iiii_param_1];
	ld.param.u32 	%r35, [_Z12matmul_tiledPfS_S_iiii_param_3];
	ld.param.u32 	%r36, [_Z12matmul_tiledPfS_S_iiii_param_4];
	ld.param.u32 	%r37, [_Z12matmul_tiledPfS_S_iiii_param_5];
	ld.param.u32 	%r38, [_Z12matmul_tiledPfS_S_iiii_param_6];
	cvta.to.global.u64 	%rd1, %rd5;
	cvta.to.global.u64 	%rd2, %rd4;
	mov.u32 	%r1, %tid.x;
	mov.u32 	%r2, %tid.y;
	mov.u32 	%r3, %tid.z;
	mov.u32 	%r39, %ntid.y;
	mov.u32 	%r40, %ctaid.y;
	mad.lo.s32 	%r4, %r39, %r40, %r2;
	mov.u32 	%r41, %ntid.x;
	mov.u32 	%r42, %ctaid.x;
	mad.lo.s32 	%r5, %r41, %r42, %r1;
	mov.u32 	%r43, %ntid.z;
	mov.u32 	%r44, %ctaid.z;
	mad.lo.s32 	%r6, %r43, %r44, %r3;
	setp.lt.s32 	%p2, %r37, 1;
	mov.f32 	%f118, 0f00000000;
	@%p2 bra 	$L__BB0_27;
	add.s32 	%r7, %r37, 7;
	setp.lt.s32 	%p3, %r6, %r35;
	setp.lt.s32 	%p4, %r4, %r36;
	and.pred  	%p1, %p3, %p4;
	shl.b32 	%r46, %r3, 8;
	mov.u32 	%r47, _ZZ12matmul_tiledPfS_S_iiiiE2As;
	add.s32 	%r48, %r47, %r46;
	shl.b32 	%r49, %r2, 5;
	add.s32 	%r8, %r48, %r49;
	shl.b32 	%r50, %r1, 2;
	add.s32 	%r9, %r8, %r50;
	mad.lo.s32 	%r51, %r36, %r6, %r4;
	mul.lo.s32 	%r10, %r51, %r37;
	mov.u32 	%r52, _ZZ12matmul_tiledPfS_S_iiiiE2Bs;
	add.s32 	%r53, %r52, %r46;
	add.s32 	%r13, %r53, %r50;
	add.s32 	%r11, %r13, %r49;
	mul.lo.s32 	%r12, %r37, %r6;
	setp.lt.u32 	%p5, %r37, 9;
	mov.f32 	%f118, 0f00000000;
	mov.b32 	%r75, 0;
	@%p5 bra 	$L__BB0_19;
	shr.u32 	%r54, %r7, 3;
	and.b32  	%r55, %r54, 268435454;
	neg.s32 	%r74, %r55;
	add.s32 	%r56, %r2, %r12;
	add.s32 	%r57, %r56, 8;
	mad.lo.s32 	%r72, %r38, %r57, %r5;
	shl.b32 	%r16, %r38, 4;
	mad.lo.s32 	%r71, %r38, %r56, %r5;
	add.s32 	%r70, %r1, %r10;
	mov.f32 	%f118, 0f00000000;
	not.pred 	%p6, %p1;
	mov.u32 	%r69, %r1;
	mov.u32 	%r73, %r2;
$L__BB0_3:
	mov.f32 	%f107, 0f00000000;
	@%p6 bra 	$L__BB0_6;
	setp.ge.s32 	%p7, %r69, %r37;
	@%p7 bra 	$L__BB0_6;
	mul.wide.s32 	%rd6, %r70, 4;
	add.s64 	%rd7, %rd2, %rd6;
	ld.global.f32 	%f107, [%rd7];
$L__BB0_6:
	setp.ge.s32 	%p8, %r5, %r38;
	setp.ge.s32 	%p9, %r6, %r35;
	st.shared.f32 	[%r9], %f107;
	setp.ge.s32 	%p10, %r73, %r37;
	or.pred  	%p11, %p9, %p10;
	mov.f32 	%f108, 0f00000000;
	or.pred  	%p12, %p8, %p11;
	@%p12 bra 	$L__BB0_8;
	mul.wide.s32 	%rd8, %r71, 4;
	add.s64 	%rd9, %rd1, %rd8;
	ld.global.f32 	%f108, [%rd9];
$L__BB0_8:
	st.shared.f32 	[%r11], %f108;
	bar.sync 	0;
	@%p9 bra 	$L__BB0_10;
	ld.shared.f32 	%f30, [%r8];
	ld.shared.f32 	%f31, [%r13];
	fma.rn.f32 	%f32, %f30, %f31, %f118;
	ld.shared.f32 	%f33, [%r8+4];
	ld.shared.f32 	%f34, [%r13+32];
	fma.rn.f32 	%f35, %f33, %f34, %f32;
	ld.shared.f32 	%f36, [%r8+8];
	ld.shared.f32 	%f37, [%r13+64];
	fma.rn.f32 	%f38, %f36, %f37, %f35;
	ld.shared.f32 	%f39, [%r8+12];
	ld.shared.f32 	%f40, [%r13+96];
	fma.rn.f32 	%f41, %f39, %f40, %f38;
	ld.shared.f32 	%f42, [%r8+16];
	ld.shared.f32 	%f43, [%r13+128];
	fma.rn.f32 	%f44, %f42, %f43, %f41;
	ld.shared.f32 	%f45, [%r8+20];
	ld.shared.f32 	%f46, [%r13+160];
	fma.rn.f32 	%f47, %f45, %f46, %f44;
	ld.shared.f32 	%f48, [%r8+24];
	ld.shared.f32 	%f49, [%r13+192];
	fma.rn.f32 	%f50, %f48, %f49, %f47;
	ld.shared.f32 	%f51, [%r8+28];
	ld.shared.f32 	%f52, [%r13+224];
	fma.rn.f32 	%f118, %f51, %f52, %f50;
$L__BB0_10:
	bar.sync 	0;
	mov.f32 	%f110, 0f00000000;
	@%p6 bra 	$L__BB0_13;
	add.s32 	%r58, %r69, 8;
	setp.ge.s32 	%p15, %r58, %r37;
	@%p15 bra 	$L__BB0_13;
	add.s32 	%r59, %r70, 8;
	mul.wide.s32 	%rd10, %r59, 4;
	add.s64 	%rd11, %rd2, %rd10;
	ld.global.f32 	%f110, [%rd11];
$L__BB0_13:
	st.shared.f32 	[%r9], %f110;
	add.s32 	%r60, %r73, 8;
	setp.ge.s32 	%p18, %r60, %r37;
	or.pred  	%p19, %p9, %p18;
	mov.f32 	%f111, 0f00000000;
	or.pred  	%p20, %p8, %p19;
	@%p20 bra 	$L__BB0_15;
	mul.wide.s32 	%rd12, %r72, 4;
	add.s64 	%rd13, %rd1, %rd12;
	ld.global.f32 	%f111, [%rd13];
$L__BB0_15:
	setp.ge.s32 	%p21, %r6, %r35;
	st.shared.f32 	[%r11], %f111;
	bar.sync 	0;
	@%p21 bra 	$L__BB0_17;
	ld.shared.f32 	%f56, [%r8];
	ld.shared.f32 	%f57, [%r13];
	fma.rn.f32 	%f58, %f56, %f57, %f118;
	ld.shared.f32 	%f59, [%r8+4];
	ld.shared.f32 	%f60, [%r13+32];
	fma.rn.f32 	%f61, %f59, %f60, %f58;
	ld.shared.f32 	%f62, [%r8+8];
	ld.shared.f32 	%f63, [%r13+64];
	fma.rn.f32 	%f64, %f62, %f63, %f61;
	ld.shared.f32 	%f65, [%r8+12];
	ld.shared.f32 	%f66, [%r13+96];
	fma.rn.f32 	%f67, %f65, %f66, %f64;
	ld.shared.f32 	%f68, [%r8+16];
	ld.shared.f32 	%f69, [%r13+128];
	fma.rn.f32 	%f70, %f68, %f69, %f67;
	ld.shared.f32 	%f71, [%r8+20];
	ld.shared.f32 	%f72, [%r13+160];
	fma.rn.f32 	%f73, %f71, %f72, %f70;
	ld.shared.f32 	%f74, [%r8+24];
	ld.shared.f32 	%f75, [%r13+192];
	fma.rn.f32 	%f76, %f74, %f75, %f73;
	ld.shared.f32 	%f77, [%r8+28];
	ld.shared.f32 	%f78, [%r13+224];
	fma.rn.f32 	%f118, %f77, %f78, %f76;
$L__BB0_17:
	bar.sync 	0;
	add.s32 	%r74, %r74, 2;
	add.s32 	%r73, %r73, 16;
	add.s32 	%r72, %r72, %r16;
	add.s32 	%r71, %r71, %r16;
	add.s32 	%r70, %r70, 16;
	add.s32 	%r69, %r69, 16;
	setp.ne.s32 	%p22, %r74, 0;
	@%p22 bra 	$L__BB0_3;
	and.b32  	%r75, %r7, 2147483632;
$L__BB0_19:
	and.b32  	%r61, %r7, 8;
	setp.eq.s32 	%p23, %r61, 0;
	@%p23 bra 	$L__BB0_27;
	add.s32 	%r62, %r75, %r1;
	setp.ge.s32 	%p24, %r62, %r37;
	not.pred 	%p25, %p1;
	mov.f32 	%f115, 0f00000000;
	or.pred  	%p26, %p25, %p24;
	@%p26 bra 	$L__BB0_22;
	add.s32 	%r63, %r62, %r10;
	mul.wide.s32 	%rd14, %r63, 4;
	add.s64 	%rd15, %rd2, %rd14;
	ld.global.f32 	%f115, [%rd15];
$L__BB0_22:
	setp.ge.s32 	%p27, %r5, %r38;
	setp.ge.s32 	%p28, %r6, %r35;
	st.shared.f32 	[%r9], %f115;
	add.s32 	%r64, %r75, %r2;
	setp.ge.s32 	%p29, %r64, %r37;
	or.pred  	%p30, %p28, %p29;
	mov.f32 	%f116, 0f00000000;
	or.pred  	%p31, %p27, %p30;
	@%p31 bra 	$L__BB0_24;
	add.s32 	%r65, %r64, %r12;
	mad.lo.s32 	%r66, %r65, %r38, %r5;
	mul.wide.s32 	%rd16, %r66, 4;
	add.s64 	%rd17, %rd1, %rd16;
	ld.global.f32 	%f116, [%rd17];
$L__BB0_24:
	setp.ge.s32 	%p32, %r6, %r35;
	st.shared.f32 	[%r11], %f116;
	bar.sync 	0;
	@%p32 bra 	$L__BB0_26;
	ld.shared.f32 	%f81, [%r8];
	ld.shared.f32 	%f82, [%r13];
	fma.rn.f32 	%f83, %f81, %f82, %f118;
	ld.shared.f32 	%f84, [%r8+4];
	ld.shared.f32 	%f85, [%r13+32];
	fma.rn.f32 	%f86, %f84, %f85, %f83;
	ld.shared.f32 	%f87, [%r8+8];
	ld.shared.f32 	%f88, [%r13+64];
	fma.rn.f32 	%f89, %f87, %f88, %f86;
	ld.shared.f32 	%f90, [%r8+12];
	ld.shared.f32 	%f91, [%r13+96];
	fma.rn.f32 	%f92, %f90, %f91, %f89;
	ld.shared.f32 	%f93, [%r8+16];
	ld.shared.f32 	%f94, [%r13+128];
	fma.rn.f32 	%f95, %f93, %f94, %f92;
	ld.shared.f32 	%f96, [%r8+20];
	ld.shared.f32 	%f97, [%r13+160];
	fma.rn.f32 	%f98, %f96, %f97, %f95;
	ld.shared.f32 	%f99, [%r8+24];
	ld.shared.f32 	%f100, [%r13+192];
	fma.rn.f32 	%f101, %f99, %f100, %f98;
	ld.shared.f32 	%f102, [%r8+28];
	ld.shared.f32 	%f103, [%r13+224];
	fma.rn.f32 	%f118, %f102, %f103, %f101;
$L__BB0_26:
	bar.sync 	0;
$L__BB0_27:
	setp.ge.s32 	%p33, %r6, %r35;
	setp.ge.s32 	%p34, %r4, %r36;
	or.pred  	%p35, %p33, %p34;
	setp.ge.s32 	%p36, %r5, %r38;
	or.pred  	%p37, %p35, %p36;
	@%p37 bra 	$L__BB0_29;
	ld.param.u64 	%rd21, [_Z12matmul_tiledPfS_S_iiii_param_2];
	mad.lo.s32 	%r67, %r36, %r6, %r4;
	mad.lo.s32 	%r68, %r67, %r38, %r5;
	cvta.to.global.u64 	%rd18, %rd21;
	mul.wide.s32 	%rd19, %r68, 4;
	add.s64 	%rd20, %rd18, %rd19;
	st.global.f32 	[%rd20], %f118;
$L__BB0_29:
	ret;

}


// ===== COMPILED SASS (sm_100) =====

	.target	sm_100

	.elftype	@"ET_EXEC"


//--------------------- .note.nv.tkinfo           --------------------------
	.section	.note.nv.tkinfo,"",@"SHT_NOTE"
	.sectionflags	@"SHF_NOTE_NV_TKINFO"
	.tkinfo
        /*0018*/ 	.word	0x00000002
        /*0030*/ 	.string	""
        /*0030*/ 	.string	"ptxas"
        /*0030*/ 	.string	"Cuda compilation tools, release 13.0, V13.0.88"
        /*0030*/ 	.string	"Build cuda_13.0.r13.0/compiler.36424714_0"
        /*0030*/ 	.string	"-arch sm_100 -m 64 "



//--------------------- .note.nv.cuinfo           --------------------------
	.section	.note.nv.cuinfo,"",@"SHT_NOTE"
	.sectionflags	@"SHF_NOTE_NV_CUINFO"
        /*0018*/ 	.short	0x0002
        /*001a*/ 	.short	0x0064
        /*001c*/ 	.short	0x0082
	.zero		2


//--------------------- .nv.info                  --------------------------
	.section	.nv.info,"",@"SHT_CUDA_INFO"
	.align	4


	//----- nvinfo : EIATTR_REGCOUNT
	.align		4
        /*0000*/ 	.byte	0x04, 0x2f
        /*0002*/ 	.short	(.L_1 - .L_0)
	.align		4
.L_0:
        /*0004*/ 	.word	index@(_Z12matmul_tiledPfS_S_iiii)
        /*0008*/ 	.word	0x00000020


	//----- nvinfo : EIATTR_FRAME_SIZE
	.align		4
.L_1:
        /*000c*/ 	.byte	0x04, 0x11
        /*000e*/ 	.short	(.L_3 - .L_2)
	.align		4
.L_2:
        /*0010*/ 	.word	index@(_Z12matmul_tiledPfS_S_iiii)
        /*0014*/ 	.word	0x00000000


	//----- nvinfo : EIATTR_MIN_STACK_SIZE
	.align		4
.L_3:
        /*0018*/ 	.byte	0x04, 0x12
        /*001a*/ 	.short	(.L_5 - .L_4)
	.align		4
.L_4:
        /*001c*/ 	.word	index@(_Z12matmul_tiledPfS_S_iiii)
        /*0020*/ 	.word	0x00000000
.L_5:


//--------------------- .nv.compat                --------------------------
	.section	.nv.compat,"",@"SHT_CUDA_COMPAT_INFO"
	.align	4
        /*0000*/ 	.byte	0x02, 0x09, 0x00, 0x00, 0x02, 0x02, 0x01, 0x00, 0x02, 0x05, 0x05, 0x00, 0x03, 0x07, 0x01, 0x01
        /*0010*/ 	.byte	0x02, 0x03, 0x00, 0x00, 0x02, 0x06, 0x01, 0x00, 0x04, 0x0b, 0x08, 0x00, 0x09, 0x00, 0x00, 0x00
        /*0020*/ 	.byte	0x00, 0x00, 0x00, 0x00


//--------------------- .nv.info._Z12matmul_tiledPfS_S_iiii --------------------------
	.section	.nv.info._Z12matmul_tiledPfS_S_iiii,"",@"SHT_CUDA_INFO"
	.sectionflags	@""
	.align	4


	//----- nvinfo : EIATTR_CUDA_API_VERSION
	.align		4
        /*0000*/ 	.byte	0x04, 0x37
        /*0002*/ 	.short	(.L_7 - .L_6)
.L_6:
        /*0004*/ 	.word	0x00000082


	//----- nvinfo : EIATTR_KPARAM_INFO
	.align		4
.L_7:
        /*0008*/ 	.byte	0x04, 0x17
        /*000a*/ 	.short	(.L_9 - .L_8)
.L_8:
        /*000c*/ 	.word	0x00000000
        /*0010*/ 	.short	0x0006
        /*0012*/ 	.short	0x0024
        /*0014*/ 	.byte	0x00, 0xf0, 0x11, 0x00


	//----- nvinfo : EIATTR_KPARAM_INFO
	.align		4
.L_9:
        /*0018*/ 	.byte	0x04, 0x17
        /*001a*/ 	.short	(.L_11 - .L_10)
.L_10:
        /*001c*/ 	.word	0x00000000
        /*0020*/ 	.short	0x0005
        /*0022*/ 	.short	0x0020
        /*0024*/ 	.byte	0x00, 0xf0, 0x11, 0x00


	//----- nvinfo : EIATTR_KPARAM_INFO
	.align		4
.L_11:
        /*0028*/ 	.byte	0x04, 0x17
        /*002a*/ 	.short	(.L_13 - .L_12)
.L_12:
        /*002c*/ 	.word	0x00000000
        /*0030*/ 	.short	0x0004
        /*0032*/ 	.short	0x001c
        /*0034*/ 	.byte	0x00, 0xf0, 0x11, 0x00


	//----- nvinfo : EIATTR_KPARAM_INFO
	.align		4
.L_13:
        /*0038*/ 	.byte	0x04, 0x17
        /*003a*/ 	.short	(.L_15 - .L_14)
.L_14:
        /*003c*/ 	.word	0x00000000
        /*0040*/ 	.short	0x0003
        /*0042*/ 	.short	0x0018
        /*0044*/ 	.byte	0x00, 0xf0, 0x11, 0x00


	//----- nvinfo : EIATTR_KPARAM_INFO
	.align		4
.L_15:
        /*0048*/ 	.byte	0x04, 0x17
        /*004a*/ 	.short	(.L_17 - .L_16)
.L_16:
        /*004c*/ 	.word	0x00000000
        /*0050*/ 	.short	0x0002
        /*0052*/ 	.short	0x0010
        /*0054*/ 	.byte	0x00, 0xf5, 0x21, 0x00


	//----- nvinfo : EIATTR_KPARAM_INFO
	.align		4
.L_17:
        /*0058*/ 	.byte	0x04, 0x17
        /*005a*/ 	.short	(.L_19 - .L_18)
.L_18:
        /*005c*/ 	.word	0x00000000
        /*0060*/ 	.short	0x0001
        /*0062*/ 	.short	0x0008
        /*0064*/ 	.byte	0x00, 0xf5, 0x21, 0x00


	//----- nvinfo : EIATTR_KPARAM_INFO
	.align		4
.L_19:
        /*0068*/ 	.byte	0x04, 0x17
        /*006a*/ 	.short	(.L_21 - .L_20)
.L_20:
        /*006c*/ 	.word	0x00000000
        /*0070*/ 	.short	0x0000
        /*0072*/ 	.short	0x0000
        /*0074*/ 	.byte	0x00, 0xf5, 0x21, 0x00


	//----- nvinfo : EIATTR_SPARSE_MMA_MASK
	.align		4
.L_21:
        /*0078*/ 	.byte	0x03, 0x50
        /*007a*/ 	.short	0x0000


	//----- nvinfo : EIATTR_MAXREG_COUNT
	.align		4
        /*007c*/ 	.byte	0x03, 0x1b
        /*007e*/ 	.short	0x00ff


	//----- nvinfo : EIATTR_NUM_BARRIERS
	.align		4
        /*0080*/ 	.byte	0x02, 0x4c
        /*0082*/ 	.byte	0x01
	.zero		1


	//----- nvinfo : EIATTR_MERCURY_ISA_VERSION
	.align		4
        /*0084*/ 	.byte	0x03, 0x5f
        /*0086*/ 	.short	0x0101


	//----- nvinfo : EIATTR_VRC_CTA_INIT_COUNT
	.align		4
        /*0088*/ 	.byte	0x02, 0x4a
	.zero		1
	.zero		1


	//----- nvinfo : EIATTR_EXIT_INSTR_OFFSETS
	.align		4
        /*008c*/ 	.byte	0x04, 0x1c
        /*008e*/ 	.short	(.L_23 - .L_22)


	//   ....[0]....
.L_22:
        /*0090*/ 	.word	0x00000c00


	//   ....[1]....
        /*0094*/ 	.word	0x00000c60


	//----- nvinfo : EIATTR_CRS_STACK_SIZE
	.align		4
.L_23:
        /*0098*/ 	.byte	0x04, 0x1e
        /*009a*/ 	.short	(.L_25 - .L_24)
.L_24:
        /*009c*/ 	.word	0x00000000


	//----- nvinfo : EIATTR_CBANK_PARAM_SIZE
	.align		4
.L_25:
        /*00a0*/ 	.byte	0x03, 0x19
        /*00a2*/ 	.short	0x0028


	//----- nvinfo : EIATTR_PARAM_CBANK
	.align		4
        /*00a4*/ 	.byte	0x04, 0x0a
        /*00a6*/ 	.short	(.L_27 - .L_26)
	.align		4
.L_26:
        /*00a8*/ 	.word	index@(.nv.constant0._Z12matmul_tiledPfS_S_iiii)
        /*00ac*/ 	.short	0x0380
        /*00ae*/ 	.short	0x0028


	//----- nvinfo : EIATTR_SW_WAR
	.align		4
.L_27:
        /*00b0*/ 	.byte	0x04, 0x36
        /*00b2*/ 	.short	(.L_29 - .L_28)
.L_28:
        /*00b4*/ 	.word	0x00000008
.L_29:


//--------------------- .nv.callgraph             --------------------------
	.section	.nv.callgraph,"",@"SHT_CUDA_CALLGRAPH"
	.align	4
	.sectionentsize	8
	.align		4
        /*0000*/ 	.word	0x00000000
	.align		4
        /*0004*/ 	.word	0xffffffff
	.align		4
        /*0008*/ 	.word	0x00000000
	.align		4
        /*000c*/ 	.word	0xfffffffe
	.align		4
        /*0010*/ 	.word	0x00000000
	.align		4
        /*0014*/ 	.word	0xfffffffd
	.align		4
        /*0018*/ 	.word	0x00000000
	.align		4
        /*001c*/ 	.word	0xfffffffc


//--------------------- .text._Z12matmul_tiledPfS_S_iiii --------------------------
	.section	.text._Z12matmul_tiledPfS_S_iiii,"ax",@progbits
	.align	128
        .global         _Z12matmul_tiledPfS_S_iiii
        .type           _Z12matmul_tiledPfS_S_iiii,@function
        .size           _Z12matmul_tiledPfS_S_iiii,(.L_x_10 - _Z12matmul_tiledPfS_S_iiii)
        .other          _Z12matmul_tiledPfS_S_iiii,@"STO_CUDA_ENTRY STV_DEFAULT"
_Z12matmul_tiledPfS_S_iiii:
.text._Z12matmul_tiledPfS_S_iiii:
[----:B------:R-:W-:Y:S01]  /*0000*/  LDC R1, c[0x0][0x37c] ;  /* 0x0000df00ff017b82 */ /* 0x000fe20000000800 */
[----:B------:R-:W0:Y:S01]  /*0010*/  S2R R2, SR_TID.Y ;  /* 0x0000000000027919 */ /* 0x000e220000002200 */
[----:B------:R-:W1:Y:S01]  /*0020*/  LDCU UR7, c[0x0][0x3a0] ;  /* 0x00007400ff0777ac */ /* 0x000e620008000800 */
[----:B------:R-:W-:Y:S01]  /*0030*/  HFMA2 R17, -RZ, RZ, 0, 0 ;  /* 0x00000000ff117431 */ /* 0x000fe200000001ff */
[----:B------:R-:W0:Y:S01]  /*0040*/  S2R R3, SR_CTAID.Y ;  /* 0x0000000000037919 */ /* 0x000e220000002600 */
[----:B------:R-:W0:Y:S01]  /*0050*/  LDCU UR4, c[0x0][0x364] ;  /* 0x00006c80ff0477ac */ /* 0x000e220008000800 */
[----:B------:R-:W2:Y:S01]  /*0060*/  S2R R0, SR_TID.X ;  /* 0x0000000000007919 */ /* 0x000ea20000002100 */
[----:B------:R-:W2:Y:S01]  /*0070*/  LDCU UR5, c[0x0][0x360] ;  /* 0x00006c00ff0577ac */ /* 0x000ea20008000800 */
[----:B------:R-:W2:Y:S01]  /*0080*/  S2R R27, SR_CTAID.X ;  /* 0x00000000001b7919 */ /* 0x000ea20000002500 */
[----:B------:R-:W3:Y:S01]  /*0090*/  LDCU UR6, c[0x0][0x368] ;  /* 0x00006d00ff0677ac */ /* 0x000ee20008000800 */
[----:B------:R-:W3:Y:S01]  /*00a0*/  S2R R5, SR_TID.Z ;  /* 0x0000000000057919 */ /* 0x000ee20000002300 */
[----:B------:R-:W4:Y:S01]  /*00b0*/  LDCU.64 UR10, c[0x0][0x358] ;  /* 0x00006b00ff0a77ac */ /* 0x000f220008000a00 */
[----:B------:R-:W3:Y:S01]  /*00c0*/  S2R R4, SR_CTAID.Z ;  /* 0x0000000000047919 */ /* 0x000ee20000002700 */
[----:B-1----:R-:W-:Y:S01]  /*00d0*/  UISETP.GE.AND UP0, UPT, UR7, 0x1, UPT ;  /* 0x000000010700788c */ /* 0x002fe2000bf06270 */
[----:B0-----:R-:W-:-:S02]  /*00e0*/  IMAD R20, R3, UR4, R2 ;  /* 0x0000000403147c24 */ /* 0x001fc4000f8e0202 */
[----:B--2---:R-:W-:Y:S02]  /*00f0*/  IMAD R27, R27, UR5, R0 ;  /* 0x000000051b1b7c24 */ /* 0x004fe4000f8e0200 */
[----:B---3--:R-:W-:-:S04]  /*0100*/  IMAD R25, R4, UR6, R5 ;  /* 0x0000000604197c24 */ /* 0x008fc8000f8e0205 */
[----:B----4-:R-:W-:Y:S05]  /*0110*/  BRA.U !UP0, `(.L_x_0) ;  /* 0x0000000908a47547 */ /* 0x010fea000b800000 */
[----:B------:R-:W0:Y:S01]  /*0120*/  S2UR UR6, SR_CgaCtaId ;  /* 0x00000000000679c3 */ /* 0x000e220000008800 */
[----:B------:R-:W1:Y:S01]  /*0130*/  LDCU.64 UR8, c[0x0][0x398] ;  /* 0x00007300ff0877ac */ /* 0x000e620008000a00 */
[----:B------:R-:W-:Y:S01]  /*0140*/  MOV R15, RZ ;  /* 0x000000ff000f7202 */ /* 0x000fe20000000f00 */
[----:B------:R-:W-:Y:S01]  /*0150*/  UMOV UR4, 0x400 ;  /* 0x0000040000047882 */ /* 0x000fe20000000000 */
[----:B------:R-:W-:Y:S02]  /*0160*/  UISETP.GE.U32.AND UP0, UPT, UR7, 0x9, UPT ;  /* 0x000000090700788c */ /* 0x000fe4000bf06070 */
[----:B------:R-:W-:Y:S01]  /*0170*/  UIADD3 UR5, UPT, UPT, UR4, 0x800, URZ ;  /* 0x0000080004057890 */ /* 0x000fe2000fffe0ff */
[----:B-1----:R-:W-:Y:S01]  /*0180*/  ISETP.GE.AND P0, PT, R20, UR9, PT ;  /* 0x0000000914007c0c */ /* 0x002fe2000bf06270 */
[----:B------:R-:W-:-:S03]  /*0190*/  IMAD R7, R25, UR9, R20 ;  /* 0x0000000919077c24 */ /* 0x000fc6000f8e0214 */
[----:B------:R-:W-:Y:S01]  /*01a0*/  ISETP.LT.AND P0, PT, R25, UR8, !P0 ;  /* 0x0000000819007c0c */ /* 0x000fe2000c701270 */
[----:B0-----:R-:W-:Y:S02]  /*01b0*/  ULEA UR4, UR6, UR4, 0x18 ;  /* 0x0000000406047291 */ /* 0x001fe4000f8ec0ff */
[----:B------:R-:W-:Y:S02]  /*01c0*/  ULEA UR5, UR6, UR5, 0x18 ;  /* 0x0000000506057291 */ /* 0x000fe4000f8ec0ff */
[----:B------:R-:W-:Y:S02]  /*01d0*/  UIADD3 UR6, UPT, UPT, UR7, 0x7, URZ ;  /* 0x0000000707067890 */ /* 0x000fe4000fffe0ff */
[C---:B------:R-:W-:Y:S01]  /*01e0*/  LEA R3, R5.reuse, UR4, 0x8 ;  /* 0x0000000405037c11 */ /* 0x040fe2000f8e40ff */
[----:B------:R-:W-:Y:S01]  /*01f0*/  UMOV UR4, URZ ;  /* 0x000000ff00047c82 */ /* 0x000fe20008000000 */
[----:B------:R-:W-:Y:S02]  /*0200*/  LEA R5, R5, UR5, 0x8 ;  /* 0x0000000505057c11 */ /* 0x000fe4000f8e40ff */
[----:B------:R-:W-:-:S02]  /*0210*/  LEA R3, R2, R3, 0x5 ;  /* 0x0000000302037211 */ /* 0x000fc400078e28ff */
[C---:B------:R-:W-:Y:S02]  /*0220*/  LEA R5, R0.reuse, R5, 0x2 ;  /* 0x0000000500057211 */ /* 0x040fe400078e10ff */
[----:B------:R-:W-:Y:S02]  /*0230*/  LEA R4, R0, R3, 0x2 ;  /* 0x0000000300047211 */ /* 0x000fe400078e10ff */
[----:B------:R-:W-:Y:S01]  /*0240*/  LEA R6, R2, R5, 0x5 ;  /* 0x0000000502067211 */ /* 0x000fe200078e28ff */
[----:B------:R-:W-:Y:S06]  /*0250*/  BRA.U !UP0, `(.L_x_1) ;  /* 0x0000000508987547 */ /* 0x000fec000b800000 */
[----:B------:R-:W0:Y:S01]  /*0260*/  LDC R16, c[0x0][0x3a4] ;  /* 0x0000e900ff107b82 */ /* 0x000e220000000800 */
[----:B------:R-:W1:Y:S01]  /*0270*/  LDCU UR9, c[0x0][0x3a4] ;  /* 0x00007480ff0977ac */ /* 0x000e620008000800 */
[----:B------:R-:W-:Y:S01]  /*0280*/  IMAD R8, R25, UR7, R2 ;  /* 0x0000000719087c24 */ /* 0x000fe2000f8e0202 */
[----:B------:R-:W-:Y:S01]  /*0290*/  MOV R15, RZ ;  /* 0x000000ff000f7202 */ /* 0x000fe20000000f00 */
[----:B------:R-:W-:Y:S01]  /*02a0*/  IMAD R17, R7, UR7, R0 ;  /* 0x0000000707117c24 */ /* 0x000fe2000f8e0200 */
[----:B------:R-:W-:Y:S01]  /*02b0*/  USHF.R.U32.HI UR4, URZ, 0x3, UR6 ;  /* 0x00000003ff047899 */ /* 0x000fe20008011606 */
[----:B------:R-:W-:Y:S01]  /*02c0*/  MOV R18, R0 ;  /* 0x0000000000127202 */ /* 0x000fe20000000f00 */
[----:B------:R-:W2:Y:S01]  /*02d0*/  LDCU UR5, c[0x0][0x3a0] ;  /* 0x00007400ff0577ac */ /* 0x000ea20008000800 */
[C---:B------:R-:W-:Y:S02]  /*02e0*/  IADD3 R10, PT, PT, R8.reuse, 0x8, RZ ;  /* 0x00000008080a7810 */ /* 0x040fe40007ffe0ff */
[----:B------:R-:W-:Y:S01]  /*02f0*/  MOV R19, R2 ;  /* 0x0000000200137202 */ /* 0x000fe20000000f00 */
[----:B------:R-:W-:Y:S01]  /*0300*/  ULOP3.LUT UR4, UR4, 0xffffffe, URZ, 0xc0, !UPT ;  /* 0x0ffffffe04047892 */ /* 0x000fe2000f8ec0ff */
[----:B------:R-:W3:Y:S03]  /*0310*/  LDCU UR8, c[0x0][0x398] ;  /* 0x00007300ff0877ac */ /* 0x000ee60008000800 */
[----:B------:R-:W-:Y:S01]  /*0320*/  UIADD3 UR4, UPT, UPT, -UR4, URZ, URZ ;  /* 0x000000ff04047290 */ /* 0x000fe2000fffe1ff */
[----:B-1----:R-:W-:-:S02]  /*0330*/  IMAD R21, R8, UR9, R27 ;  /* 0x0000000908157c24 */ /* 0x002fc4000f8e021b */
[----:B------:R-:W-:-:S09]  /*0340*/  IMAD R23, R10, UR9, R27 ;  /* 0x000000090a177c24 */ /* 0x000fd2000f8e021b */
.L_x_6:
[----:B---3--:R-:W-:Y:S01]  /*0350*/  ISETP.GE.AND P3, PT, R25, UR8, PT ;  /* 0x0000000819007c0c */ /* 0x008fe2000bf66270 */
[----:B--2---:R-:W-:Y:S01]  /*0360*/  UMOV UR7, UR5 ;  /* 0x0000000500077c82 */ /* 0x004fe20008000000 */
[----:B0-----:R-:W-:Y:S01]  /*0370*/  HFMA2 R13, -RZ, RZ, 0, 0 ;  /* 0x00000000ff0d7431 */ /* 0x001fe200000001ff */
[----:B------:R-:W-:Y:S02]  /*0380*/  ISETP.GE.AND P1, PT, R18, UR7, PT ;  /* 0x0000000712007c0c */ /* 0x000fe4000bf26270 */
[----:B------:R-:W-:Y:S02]  /*0390*/  ISETP.GE.OR P2, PT, R19, UR7, P3 ;  /* 0x0000000713007c0c */ /* 0x000fe40009f46670 */
[----:B------:R-:W-:Y:S02]  /*03a0*/  PLOP3.LUT P1, PT, P0, P1, PT, 0x8f, 0xf8 ;  /* 0x0000000000f8781c */ /* 0x000fe40000723177 */
[----:B0-----:R-:W-:Y:S02]  /*03b0*/  ISETP.GE.OR P2, PT, R27, R16, P2 ;  /* 0x000000101b00720c */ /* 0x001fe40001746670 */
[----:B------:R-:W-:-:S09]  /*03c0*/  MOV R29, RZ ;  /* 0x000000ff001d7202 */ /* 0x000fd20000000f00 */
[----:B------:R-:W0:Y:S08]  /*03d0*/  @!P1 LDC.64 R10, c[0x0][0x380] ;  /* 0x0000e000ff0a9b82 */ /* 0x000e300000000a00 */
[----:B------:R-:W1:Y:S01]  /*03e0*/  @!P2 LDC.64 R8, c[0x0][0x388] ;  /* 0x0000e200ff08ab82 */ /* 0x000e620000000a00 */
[----:B0-----:R-:W-:-:S05]  /*03f0*/  @!P1 IMAD.WIDE R10, R17, 0x4, R10 ;  /* 0x00000004110a9825 */ /* 0x001fca00078e020a */
[----:B------:R-:W2:Y:S01]  /*0400*/  @!P1 LDG.E R13, desc[UR10][R10.64] ;  /* 0x0000000a0a0d9981 */ /* 0x000ea2000c1e1900 */
[----:B-1----:R-:W-:-:S05]  /*0410*/  @!P2 IMAD.WIDE R8, R21, 0x4, R8 ;  /* 0x000000041508a825 */ /* 0x002fca00078e0208 */
[----:B------:R-:W3:Y:S01]  /*0420*/  @!P2 LDG.E R29, desc[UR10][R8.64] ;  /* 0x0000000a081da981 */ /* 0x000ee2000c1e1900 */
[----:B------:R-:W-:Y:S01]  /*0430*/  IADD3 R14, PT, PT, R19, 0x8, RZ ;  /* 0x00000008130e7810 */ /* 0x000fe20007ffe0ff */
[----:B------:R-:W-:Y:S01]  /*0440*/  BSSY.RECONVERGENT B0, `(.L_x_2) ;  /* 0x000001b000007945 */ /* 0x000fe20003800200 */
[----:B------:R-:W-:Y:S02]  /*0450*/  IADD3 R12, PT, PT, R18, 0x8, RZ ;  /* 0x00000008120c7810 */ /* 0x000fe40007ffe0ff */
[----:B------:R-:W-:Y:S02]  /*0460*/  ISETP.GE.OR P1, PT, R14, UR7, P3 ;  /* 0x000000070e007c0c */ /* 0x000fe40009f26670 */
[----:B------:R-:W-:Y:S02]  /*0470*/  ISETP.GE.OR P2, PT, R12, UR7, !P0 ;  /* 0x000000070c007c0c */ /* 0x000fe4000c746670 */
[----:B------:R-:W-:Y:S01]  /*0480*/  ISETP.GE.OR P1, PT, R27, R16, P1 ;  /* 0x000000101b00720c */ /* 0x000fe20000f26670 */
[----:B--2---:R0:W-:Y:S04]  /*0490*/  STS [R4], R13 ;  /* 0x0000000d04007388 */ /* 0x0041e80000000800 */
[----:B---3--:R0:W-:Y:S01]  /*04a0*/  STS [R6], R29 ;  /* 0x0000001d06007388 */ /* 0x0081e20000000800 */
[----:B------:R-:W-:Y:S06]  /*04b0*/  BAR.SYNC.DEFER_BLOCKING 0x0 ;  /* 0x0000000000007b1d */ /* 0x000fec0000010000 */
[----:B------:R-:W-:Y:S05]  /*04c0*/  @P3 BRA `(.L_x_3) ;  /* 0x0000000000483947 */ /* 0x000fea0003800000 */
[----:B------:R-:W-:Y:S04]  /*04d0*/  LDS R12, [R5] ;  /* 0x00000000050c7984 */ /* 0x000fe80000000800 */
[----:B------:R-:W1:Y:S04]  /*04e0*/  LDS.128 R8, [R3] ;  /* 0x0000000003087984 */ /* 0x000e680000000c00 */
[----:B0-----:R-:W0:Y:S04]  /*04f0*/  LDS R13, [R5+0x20] ;  /* 0x00002000050d7984 */ /* 0x001e280000000800 */
[----:B------:R-:W2:Y:S04]  /*0500*/  LDS R14, [R5+0x40] ;  /* 0x00004000050e7984 */ /* 0x000ea80000000800 */
[----:B------:R-:W3:Y:S01]  /*0510*/  LDS R22, [R5+0x60] ;  /* 0x0000600005167984 */ /* 0x000ee20000000800 */
[----:B-1----:R-:W-:-:S04]  /*0520*/  FFMA R8, R8, R12, R15 ;  /* 0x0000000c08087223 */ /* 0x002fc8000000000f */
[----:B0-----:R-:W-:Y:S02]  /*0530*/  FFMA R13, R13, R9, R8 ;  /* 0x000000090d0d7223 */ /* 0x001fe40000000008 */
[----:B------:R-:W-:Y:S02]  /*0540*/  LDS R9, [R5+0x80] ;  /* 0x0000800005097984 */ /* 0x000fe40000000800 */
[----:B--2---:R-:W-:Y:S02]  /*0550*/  FFMA R29, R14, R10, R13 ;  /* 0x0000000a0e1d7223 */ /* 0x004fe4000000000d */
[----:B------:R-:W0:Y:S02]  /*0560*/  LDS.128 R12, [R3+0x10] ;  /* 0x00001000030c7984 */ /* 0x000e240000000c00 */
[----:B---3--:R-:W-:Y:S02]  /*0570*/  FFMA R11, R22, R11, R29 ;  /* 0x0000000b160b7223 */ /* 0x008fe4000000001d */
[----:B------:R-:W1:Y:S04]  /*0580*/  LDS R8, [R5+0xa0] ;  /* 0x0000a00005087984 */ /* 0x000e680000000800 */
[----:B------:R-:W2:Y:S04]  /*0590*/  LDS R10, [R5+0xc0] ;  /* 0x0000c000050a7984 */ /* 0x000ea80000000800 */
[----:B------:R-:W3:Y:S01]  /*05a0*/  LDS R29, [R5+0xe0] ;  /* 0x0000e000051d7984 */ /* 0x000ee20000000800 */
[----:B0-----:R-:W-:-:S04]  /*05b0*/  FFMA R12, R12, R9, R11 ;  /* 0x000000090c0c7223 */ /* 0x001fc8000000000b */
[----:B-1----:R-:W-:-:S04]  /*05c0*/  FFMA R13, R8, R13, R12 ;  /* 0x0000000d080d7223 */ /* 0x002fc8000000000c */
[----:B--2---:R-:W-:-:S04]  /*05d0*/  FFMA R10, R10, R14, R13 ;  /* 0x0000000e0a0a7223 */ /* 0x004fc8000000000d */
[----:B---3--:R-:W-:-:S07]  /*05e0*/  FFMA R15, R29, R15, R10 ;  /* 0x0000000f1d0f7223 */ /* 0x008fce000000000a */
.L_x_3:
[----:B------:R-:W-:Y:S05]  /*05f0*/  BSYNC.RECONVERGENT B0 ;  /* 0x0000000000007941 */ /* 0x000fea0003800200 */
.L_x_2:
[----:B------:R-:W1:Y:S01]  /*0600*/  @!P2 LDC.64 R10, c[0x0][0x380] ;  /* 0x0000e000ff0aab82 */ /* 0x000e620000000a00 */
[----:B0-----:R-:W-:Y:S02]  /*0610*/  @!P2 IADD3 R13, PT, PT, R17, 0x8, RZ ;  /* 0x00000008110da810 */ /* 0x001fe40007ffe0ff */
[----:B------:R-:W-:-:S05]  /*0620*/  MOV R29, RZ ;  /* 0x000000ff001d7202 */ /* 0x000fca0000000f00 */
[----:B------:R-:W0:Y:S01]  /*0630*/  @!P1 LDC.64 R8, c[0x0][0x388] ;  /* 0x0000e200ff089b82 */ /* 0x000e220000000a00 */
[----:B-1----:R-:W-:-:S04]  /*0640*/  @!P2 IMAD.WIDE R10, R13, 0x4, R10 ;  /* 0x000000040d0aa825 */ /* 0x002fc800078e020a */
[----:B------:R-:W-:-:S03]  /*0650*/  HFMA2 R13, -RZ, RZ, 0, 0 ;  /* 0x00000000ff0d7431 */ /* 0x000fc600000001ff */
[----:B------:R-:W-:Y:S01]  /*0660*/  BAR.SYNC.DEFER_BLOCKING 0x0 ;  /* 0x0000000000007b1d */ /* 0x000fe20000010000 */
[----:B0-----:R-:W-:-:S05]  /*0670*/  @!P1 IMAD.WIDE R8, R23, 0x4, R8 ;  /* 0x0000000417089825 */ /* 0x001fca00078e0208 */
[----:B------:R-:W2:Y:S04]  /*0680*/  @!P2 LDG.E R13, desc[UR10][R10.64] ;  /* 0x0000000a0a0da981 */ /* 0x000ea8000c1e1900 */
[----:B------:R-:W3:Y:S01]  /*0690*/  @!P1 LDG.E R29, desc[UR10][R8.64] ;  /* 0x0000000a081d9981 */ /* 0x000ee2000c1e1900 */
[----:B------:R-:W-:Y:S03]  /*06a0*/  BSSY.RECONVERGENT B0, `(.L_x_4) ;  /* 0x0000017000007945 */ /* 0x000fe60003800200 */
        /* <DEDUP_REMOVED lines=22> */
.L_x_5:
[----:B------:R-:W-:Y:S05]  /*0810*/  BSYNC.RECONVERGENT B0 ;  /* 0x0000000000007941 */ /* 0x000fea0003800200 */
.L_x_4:
[----:B------:R-:W-:Y:S01]  /*0820*/  BAR.SYNC.DEFER_BLOCKING 0x0 ;  /* 0x0000000000007b1d */ /* 0x000fe20000010000 */
[----:B------:R-:W-:Y:S01]  /*0830*/  UIADD3 UR4, UPT, UPT, UR4, 0x2, URZ ;  /* 0x0000000204047890 */ /* 0x000fe2000fffe0ff */
[----:B------:R-:W-:Y:S02]  /*0840*/  IADD3 R19, PT, PT, R19, 0x10, RZ ;  /* 0x0000001013137810 */ /* 0x000fe40007ffe0ff */
[C---:B------:R-:W-:Y:S01]  /*0850*/  LEA R23, R16.reuse, R23, 0x4 ;  /* 0x0000001710177211 */ /* 0x040fe200078e20ff */
[----:B------:R-:W-:Y:S01]  /*0860*/  UISETP.NE.AND UP0, UPT, UR4, URZ, UPT ;  /* 0x000000ff0400728c */ /* 0x000fe2000bf05270 */
[----:B------:R-:W-:Y:S02]  /*0870*/  LEA R21, R16, R21, 0x4 ;  /* 0x0000001510157211 */ /* 0x000fe400078e20ff */
[----:B------:R-:W-:Y:S02]  /*0880*/  IADD3 R17, PT, PT, R17, 0x10, RZ ;  /* 0x0000001011117810 */ /* 0x000fe40007ffe0ff */
[----:B------:R-:W-:-:S04]  /*0890*/  IADD3 R18, PT, PT, R18, 0x10, RZ ;  /* 0x0000001012127810 */ /* 0x000fc80007ffe0ff */
[----:B------:R-:W-:Y:S05]  /*08a0*/  BRA.U UP0, `(.L_x_6) ;  /* 0xfffffff900a87547 */ /* 0x000fea000b83ffff */
[----:B------:R-:W-:-:S12]  /*08b0*/  ULOP3.LUT UR4, UR6, 0x7ffffff0, URZ, 0xc0, !UPT ;  /* 0x7ffffff006047892 */ /* 0x000fd8000f8ec0ff */
.L_x_1:
[----:B------:R-:W-:Y:S01]  /*08c0*/  ULOP3.LUT UP0, URZ, UR6, 0x8, URZ, 0xc0, !UPT ;  /* 0x0000000806ff7892 */ /* 0x000fe2000f80c0ff */
[----:B------:R-:W-:-:S08]  /*08d0*/  MOV R17, R15 ;  /* 0x0000000f00117202 */ /* 0x000fd00000000f00 */
[----:B------:R-:W-:Y:S05]  /*08e0*/  BRA.U !UP0, `(.L_x_0) ;  /* 0x0000000108b07547 */ /* 0x000fea000b800000 */
[----:B------:R-:W1:Y:S01]  /*08f0*/  LDCU UR5, c[0x0][0x3a4] ;  /* 0x00007480ff0577ac */ /* 0x000e620008000800 */
[----:B------:R-:W-:Y:S02]  /*0900*/  IADD3 R12, PT, PT, R2, UR4, RZ ;  /* 0x00000004020c7c10 */ /* 0x000fe4000fffe0ff */
[----:B------:R-:W-:Y:S02]  /*0910*/  IADD3 R2, PT, PT, R0, UR4, RZ ;  /* 0x0000000400027c10 */ /* 0x000fe4000fffe0ff */
[----:B------:R-:W-:Y:S02]  /*0920*/  ISETP.GE.AND P1, PT, R12, UR7, PT ;  /* 0x000000070c007c0c */ /* 0x000fe4000bf26270 */
[----:B------:R-:W-:Y:S02]  /*0930*/  ISETP.GE.OR P0, PT, R2, UR7, !P0 ;  /* 0x0000000702007c0c */ /* 0x000fe4000c706670 */
[----:B------:R-:W-:-:S04]  /*0940*/  ISETP.GE.OR P1, PT, R25, UR8, P1 ;  /* 0x0000000819007c0c */ /* 0x000fc80008f26670 */
[----:B-1----:R-:W-:-:S07]  /*0950*/  ISETP.GE.OR P1, PT, R27, UR5, P1 ;  /* 0x000000051b007c0c */ /* 0x002fce0008f26670 */
[----:B------:R-:W1:Y:S01]  /*0960*/  @!P0 LDC.64 R10, c[0x0][0x380] ;  /* 0x0000e000ff0a8b82 */ /* 0x000e620000000a00 */
[----:B------:R-:W-:-:S07]  /*0970*/  @!P0 IMAD R7, R7, UR7, R2 ;  /* 0x0000000707078c24 */ /* 0x000fce000f8e0202 */
[----:B------:R-:W2:Y:S01]  /*0980*/  @!P1 LDC.64 R8, c[0x0][0x388] ;  /* 0x0000e200ff089b82 */ /* 0x000ea20000000a00 */
[----:B------:R-:W-:-:S04]  /*0990*/  @!P1 IMAD R0, R25, UR7, R12 ;  /* 0x0000000719009c24 */ /* 0x000fc8000f8e020c */
[----:B0-----:R-:W-:Y:S02]  /*09a0*/  @!P1 IMAD R13, R0, UR5, R27 ;  /* 0x00000005000d9c24 */ /* 0x001fe4000f8e021b */
[----:B-1----:R-:W-:-:S04]  /*09b0*/  @!P0 IMAD.WIDE R10, R7, 0x4, R10 ;  /* 0x00000004070a8825 */ /* 0x002fc800078e020a */
[----:B------:R-:W-:Y:S02]  /*09c0*/  HFMA2 R7, -RZ, RZ, 0, 0 ;  /* 0x00000000ff077431 */ /* 0x000fe400000001ff */
[----:B--2---:R-:W-:Y:S01]  /*09d0*/  @!P1 IMAD.WIDE R8, R13, 0x4, R8 ;  /* 0x000000040d089825 */ /* 0x004fe200078e0208 */
[----:B------:R-:W-:-:S03]  /*09e0*/  MOV R13, RZ ;  /* 0x000000ff000d7202 */ /* 0x000fc60000000f00 */
[----:B------:R-:W2:Y:S04]  /*09f0*/  @!P0 LDG.E R7, desc[UR10][R10.64] ;  /* 0x0000000a0a078981 */ /* 0x000ea8000c1e1900 */
[----:B------:R-:W3:Y:S01]  /*0a00*/  @!P1 LDG.E R13, desc[UR10][R8.64] ;  /* 0x0000000a080d9981 */ /* 0x000ee2000c1e1900 */
[----:B------:R-:W-:Y:S01]  /*0a10*/  ISETP.GE.AND P0, PT, R25, UR8, PT ;  /* 0x0000000819007c0c */ /* 0x000fe2000bf06270 */
[----:B------:R-:W-:Y:S02]  /*0a20*/  BSSY.RECONVERGENT B0, `(.L_x_7) ;  /* 0x0000017000007945 */ /* 0x000fe40003800200 */
        /* <DEDUP_REMOVED lines=8> */
[----:B------:R-:W3:Y:S04]  /*0ab0*/  LDS R19, [R5+0x60] ;  /* 0x0000600005137984 */ /* 0x000ee80000000800 */
[----:B------:R-:W-:Y:S04]  /*0ac0*/  LDS R4, [R5+0x80] ;  /* 0x0000800005047984 */ /* 0x000fe80000000800 */
[----:B------:R-:W4:Y:S04]  /*0ad0*/  LDS.128 R12, [R3+0x10] ;  /* 0x00001000030c7984 */ /* 0x000f280000000c00 */
[----:B------:R-:W5:Y:S04]  /*0ae0*/  LDS R21, [R5+0xa0] ;  /* 0x0000a00005157984 */ /* 0x000f680000000800 */
[----:B------:R-:W5:Y:S04]  /*0af0*/  LDS R6, [R5+0xc0] ;  /* 0x0000c00005067984 */ /* 0x000f680000000800 */
[----:B------:R-:W5:Y:S01]  /*0b00*/  LDS R23, [R5+0xe0] ;  /* 0x0000e00005177984 */ /* 0x000f620000000800 */
[----:B-1----:R-:W-:-:S04]  /*0b10*/  FFMA R0, R8, R0, R17 ;  /* 0x0000000008007223 */ /* 0x002fc80000000011 */
[----:B0-----:R-:W-:-:S04]  /*0b20*/  FFMA R7, R7, R9, R0 ;  /* 0x0000000907077223 */ /* 0x001fc80000000000 */
[----:B--2---:R-:W-:-:S04]  /*0b30*/  FFMA R2, R2, R10, R7 ;  /* 0x0000000a02027223 */ /* 0x004fc80000000007 */
[----:B---3--:R-:W-:-:S04]  /*0b40*/  FFMA R11, R19, R11, R2 ;  /* 0x0000000b130b7223 */ /* 0x008fc80000000002 */
[----:B----4-:R-:W-:-:S04]  /*0b50*/  FFMA R4, R12, R4, R11 ;  /* 0x000000040c047223 */ /* 0x010fc8000000000b */
[----:B-----5:R-:W-:-:S04]  /*0b60*/  FFMA R13, R21, R13, R4 ;  /* 0x0000000d150d7223 */ /* 0x020fc80000000004 */
[----:B------:R-:W-:-:S04]  /*0b70*/  FFMA R6, R6, R14, R13 ;  /* 0x0000000e06067223 */ /* 0x000fc8000000000d */
[----:B------:R-:W-:-:S07]  /*0b80*/  FFMA R17, R23, R15, R6 ;  /* 0x0000000f17117223 */ /* 0x000fce0000000006 */
.L_x_8:
[----:B------:R-:W-:Y:S05]  /*0b90*/  BSYNC.RECONVERGENT B0 ;  /* 0x0000000000007941 */ /* 0x000fea0003800200 */
.L_x_7:
[----:B------:R-:W-:Y:S06]  /*0ba0*/  BAR.SYNC.DEFER_BLOCKING 0x0 ;  /* 0x0000000000007b1d */ /* 0x000fec0000010000 */
.L_x_0:
[----:B------:R-:W1:Y:S01]  /*0bb0*/  LDCU.64 UR12, c[0x0][0x398] ;  /* 0x00007300ff0c77ac */ /* 0x000e620008000a00 */
[----:B------:R-:W2:Y:S01]  /*0bc0*/  LDCU UR5, c[0x0][0x3a4] ;  /* 0x00007480ff0577ac */ /* 0x000ea20008000800 */
[----:B-1----:R-:W-:-:S04]  /*0bd0*/  ISETP.GE.AND P0, PT, R20, UR13, PT ;  /* 0x0000000d14007c0c */ /* 0x002fc8000bf06270 */
[----:B------:R-:W-:-:S04]  /*0be0*/  ISETP.GE.OR P0, PT, R25, UR12, P0 ;  /* 0x0000000c19007c0c */ /* 0x000fc80008706670 */
[----:B--2---:R-:W-:-:S13]  /*0bf0*/  ISETP.GE.OR P0, PT, R27, UR5, P0 ;  /* 0x000000051b007c0c */ /* 0x004fda0008706670 */
[----:B------:R-:W-:Y:S05]  /*0c00*/  @P0 EXIT ;  /* 0x000000000000094d */ /* 0x000fea0003800000 */
[----:B------:R-:W1:Y:S01]  /*0c10*/  LDC.64 R2, c[0x0][0x390] ;  /* 0x0000e400ff027b82 */ /* 0x000e620000000a00 */
[----:B------:R-:W-:-:S04]  /*0c20*/  IMAD R20, R25, UR13, R20 ;  /* 0x0000000d19147c24 */ /* 0x000fc8000f8e0214 */
[----:B------:R-:W-:-:S04]  /*0c30*/  IMAD R27, R20, UR5, R27 ;  /* 0x00000005141b7c24 */ /* 0x000fc8000f8e021b */
[----:B-1----:R-:W-:-:S05]  /*0c40*/  IMAD.WIDE R2, R27, 0x4, R2 ;  /* 0x000000041b027825 */ /* 0x002fca00078e0202 */
[----:B------:R-:W-:Y:S01]  /*0c50*/  STG.E desc[UR10][R2.64], R17 ;  /* 0x0000001102007986 */ /* 0x000fe2000c10190a */
[----:B------:R-:W-:Y:S05]  /*0c60*/  EXIT ;  /* 0x000000000000794d */ /* 0x000fea0003800000 */
.L_x_9:
[----:B------:R-:W-:-:S00]  /*0c70*/  BRA `(.L_x_9) ;  /* 0xfffffffc00fc7947 */ /* 0x000fc0000383ffff */
[----:B------:R-:W-:-:S00]  /*0c80*/  NOP ;  /* 0x0000000000007918 */ /* 0x000fc00000000000 */
[----:B------:R-:W-:-:S00]  /*0c90*/  NOP ;  /* 0x0000000000007918 */ /* 0x000fc00000000000 */
[----:B------:R-:W-:-:S00]  /*0ca0*/  NOP ;  /* 0x0000000000007918 */ /* 0x000fc00000000000 */
[----:B------:R-:W-:-:S00]  /*0cb0*/  NOP ;  /* 0x0000000000007918 */ /* 0x000fc00000000000 */
[----:B------:R-:W-:-:S00]  /*0cc0*/  NOP ;  /* 0x0000000000007918 */ /* 0x000fc00000000000 */
[----:B------:R-:W-:-:S00]  /*0cd0*/  NOP ;  /* 0x0000000000007918 */ /* 0x000fc00000000000 */
[----:B------:R-:W-:-:S00]  /*0ce0*/  NOP ;  /* 0x0000000000007918 */ /* 0x000fc00000000000 */
[----:B------:R-:W-:-:S00]  /*0cf0*/  NOP ;  /* 0x0000000000007918 */ /* 0x000fc00000000000 */
.L_x_10:


//--------------------- .nv.shared._Z12matmul_tiledPfS_S_iiii --------------------------
	.section	.nv.shared._Z12matmul_tiledPfS_S_iiii,"aw",@nobits
	.sectionflags	@""
	.align	4
.nv.shared._Z12matmul_tiledPfS_S_iiii:
	.zero		5120


//--------------------- .nv.shared.reserved.0     --------------------------
	.section	.nv.shared.reserved.0,"aw",@nobits
	.weak		__nv_reservedSMEM_offset_0_alias
	.size		__nv_reservedSMEM_offset_0_alias, 0, 64
	.other		__nv_reservedSMEM_offset_0_alias,@"STO_CUDA_RESERVED_SHARED STV_DEFAULT"
__nv_reservedSMEM_offset_0_alias:
	.zero		0
	.zero		64


//--------------------- .nv.constant0._Z12matmul_tiledPfS_S_iiii --------------------------
	.section	.nv.constant0._Z12matmul_tiledPfS_S_iiii,"a",@progbits
	.sectionflags	@""
	.align	4
.nv.constant0._Z12matmul_tiledPfS_S_iiii:
	.zero		936


//--------------------- SYMBOLS --------------------------

	.type		.nv.reservedSmem.offset0,@object
	.size		.nv.reservedSmem.offset0,0x4
	.type		.nv.reservedSmem.cap,@object
	.size		.nv.reservedSmem.cap,0x4
